//
// Generated by NVIDIA NVVM Compiler
//
// Compiler Build ID: CL-36424714
// Cuda compilation tools, release 13.0, V13.0.88
// Based on NVVM 20.0.0
//

.version 9.0
.target sm_100
.address_size 64

	// .globl	_Z8multiplyPiS_S_

.visible .entry _Z8multiplyPiS_S_(
	.param .u64 .ptr .align 1 _Z8multiplyPiS_S__param_0,
	.param .u64 .ptr .align 1 _Z8multiplyPiS_S__param_1,
	.param .u64 .ptr .align 1 _Z8multiplyPiS_S__param_2
)
{
	.reg .pred 	%p<2>;
	.reg .b32 	%r<43>;
	.reg .b64 	%rd<20>;

	ld.param.u64 	%rd6, [_Z8multiplyPiS_S__param_0];
	ld.param.u64 	%rd7, [_Z8multiplyPiS_S__param_1];
	ld.param.u64 	%rd5, [_Z8multiplyPiS_S__param_2];
	cvta.to.global.u64 	%rd8, %rd7;
	cvta.to.global.u64 	%rd9, %rd6;
	mov.u32 	%r10, %ctaid.y;
	mov.u32 	%r11, %ntid.y;
	mov.u32 	%r12, %tid.y;
	mad.lo.s32 	%r1, %r10, %r11, %r12;
	mov.u32 	%r13, %ctaid.x;
	mov.u32 	%r14, %ntid.x;
	mov.u32 	%r15, %tid.x;
	mad.lo.s32 	%r2, %r13, %r14, %r15;
	mul.wide.u32 	%rd10, %r11, %r10;
	cvt.u64.u32 	%rd11, %r12;
	add.s64 	%rd12, %rd10, %rd11;
	mad.lo.s64 	%rd13, %rd12, 4000, %rd9;
	add.s64 	%rd19, %rd13, 16;
	add.s64 	%rd2, %rd8, 16000;
	mov.b32 	%r41, 0;
	mov.u32 	%r40, %r2;
	mov.u32 	%r42, %r41;
$L__BB0_1:
	mul.wide.s32 	%rd14, %r40, 4;
	add.s64 	%rd15, %rd2, %rd14;
	ld.global.u32 	%r16, [%rd19+-16];
	ld.global.u32 	%r17, [%rd15+-16000];
	mad.lo.s32 	%r18, %r17, %r16, %r42;
	ld.global.u32 	%r19, [%rd19+-12];
	ld.global.u32 	%r20, [%rd15+-12000];
	mad.lo.s32 	%r21, %r20, %r19, %r18;
	ld.global.u32 	%r22, [%rd19+-8];
	ld.global.u32 	%r23, [%rd15+-8000];
	mad.lo.s32 	%r24, %r23, %r22, %r21;
	ld.global.u32 	%r25, [%rd19+-4];
	ld.global.u32 	%r26, [%rd15+-4000];
	mad.lo.s32 	%r27, %r26, %r25, %r24;
	ld.global.u32 	%r28, [%rd19];
	ld.global.u32 	%r29, [%rd15];
	mad.lo.s32 	%r30, %r29, %r28, %r27;
	ld.global.u32 	%r31, [%rd19+4];
	ld.global.u32 	%r32, [%rd15+4000];
	mad.lo.s32 	%r33, %r32, %r31, %r30;
	ld.global.u32 	%r34, [%rd19+8];
	ld.global.u32 	%r35, [%rd15+8000];
	mad.lo.s32 	%r36, %r35, %r34, %r33;
	ld.global.u32 	%r37, [%rd19+12];
	ld.global.u32 	%r38, [%rd15+12000];
	mad.lo.s32 	%r42, %r38, %r37, %r36;
	add.s32 	%r41, %r41, 8;
	add.s64 	%rd19, %rd19, 32;
	add.s32 	%r40, %r40, 8000;
	setp.ne.s32 	%p1, %r41, 1000;
	@%p1 bra 	$L__BB0_1;
	cvta.to.global.u64 	%rd16, %rd5;
	mad.lo.s32 	%r39, %r1, 1000, %r2;
	mul.wide.s32 	%rd17, %r39, 4;
	add.s64 	%rd18, %rd16, %rd17;
	st.global.u32 	[%rd18], %r42;
	ret;

}


// ===== COMPILED SASS (sm_100) =====

	.target	sm_100

	.elftype	@"ET_EXEC"


//--------------------- .note.nv.tkinfo           --------------------------
	.section	.note.nv.tkinfo,"",@"SHT_NOTE"
	.sectionflags	@"SHF_NOTE_NV_TKINFO"
	.tkinfo
        /*0018*/ 	.word	0x00000002
        /*0030*/ 	.string	""
        /*0030*/ 	.string	"ptxas"
        /*0030*/ 	.string	"Cuda compilation tools, release 13.0, V13.0.88"
        /*0030*/ 	.string	"Build cuda_13.0.r13.0/compiler.36424714_0"
        /*0030*/ 	.string	"-arch sm_100 -m 64 "



//--------------------- .note.nv.cuinfo           --------------------------
	.section	.note.nv.cuinfo,"",@"SHT_NOTE"
	.sectionflags	@"SHF_NOTE_NV_CUINFO"
        /*0018*/ 	.short	0x0002
        /*001a*/ 	.short	0x0064
        /*001c*/ 	.short	0x0082
	.zero		2


//--------------------- .nv.info                  --------------------------
	.section	.nv.info,"",@"SHT_CUDA_INFO"
	.align	4


	//----- nvinfo : EIATTR_REGCOUNT
	.align		4
        /*0000*/ 	.byte	0x04, 0x2f
        /*0002*/ 	.short	(.L_1 - .L_0)
	.align		4
.L_0:
        /*0004*/ 	.word	index@(_Z8multiplyPiS_S_)
        /*0008*/ 	.word	0x00000020


	//----- nvinfo : EIATTR_FRAME_SIZE
	.align		4
.L_1:
        /*000c*/ 	.byte	0x04, 0x11
        /*000e*/ 	.short	(.L_3 - .L_2)
	.align		4
.L_2:
        /*0010*/ 	.word	index@(_Z8multiplyPiS_S_)
        /*0014*/ 	.word	0x00000000


	//----- nvinfo : EIATTR_MIN_STACK_SIZE
	.align		4
.L_3:
        /*0018*/ 	.byte	0x04, 0x12
        /*001a*/ 	.short	(.L_5 - .L_4)
	.align		4
.L_4:
        /*001c*/ 	.word	index@(_Z8multiplyPiS_S_)
        /*0020*/ 	.word	0x00000000
.L_5:


//--------------------- .nv.compat                --------------------------
	.section	.nv.compat,"",@"SHT_CUDA_COMPAT_INFO"
	.align	4
        /*0000*/ 	.byte	0x02, 0x09, 0x00, 0x00, 0x02, 0x02, 0x01, 0x00, 0x02, 0x05, 0x05, 0x00, 0x03, 0x07, 0x01, 0x01
        /*0010*/ 	.byte	0x02, 0x03, 0x00, 0x00, 0x02, 0x06, 0x01, 0x00, 0x04, 0x0b, 0x08, 0x00, 0x09, 0x00, 0x00, 0x00
        /*0020*/ 	.byte	0x00, 0x00, 0x00, 0x00


//--------------------- .nv.info._Z8multiplyPiS_S_ --------------------------
	.section	.nv.info._Z8multiplyPiS_S_,"",@"SHT_CUDA_INFO"
	.sectionflags	@""
	.align	4


	//----- nvinfo : EIATTR_CUDA_API_VERSION
	.align		4
        /*0000*/ 	.byte	0x04, 0x37
        /*0002*/ 	.short	(.L_7 - .L_6)
.L_6:
        /*0004*/ 	.word	0x00000082


	//----- nvinfo : EIATTR_KPARAM_INFO
	.align		4
.L_7:
        /*0008*/ 	.byte	0x04, 0x17
        /*000a*/ 	.short	(.L_9 - .L_8)
.L_8:
        /*000c*/ 	.word	0x00000000
        /*0010*/ 	.short	0x0002
        /*0012*/ 	.short	0x0010
        /*0014*/ 	.byte	0x00, 0xf5, 0x21, 0x00


	//----- nvinfo : EIATTR_KPARAM_INFO
	.align		4
.L_9:
        /*0018*/ 	.byte	0x04, 0x17
        /*001a*/ 	.short	(.L_11 - .L_10)
.L_10:
        /*001c*/ 	.word	0x00000000
        /*0020*/ 	.short	0x0001
        /*0022*/ 	.short	0x0008
        /*0024*/ 	.byte	0x00, 0xf5, 0x21, 0x00


	//----- nvinfo : EIATTR_KPARAM_INFO
	.align		4
.L_11:
        /*0028*/ 	.byte	0x04, 0x17
        /*002a*/ 	.short	(.L_13 - .L_12)
.L_12:
        /*002c*/ 	.word	0x00000000
        /*0030*/ 	.short	0x0000
        /*0032*/ 	.short	0x0000
        /*0034*/ 	.byte	0x00, 0xf5, 0x21, 0x00


	//----- nvinfo : EIATTR_SPARSE_MMA_MASK
	.align		4
.L_13:
        /*0038*/ 	.byte	0x03, 0x50
        /*003a*/ 	.short	0x0000


	//----- nvinfo : EIATTR_MAXREG_COUNT
	.align		4
        /*003c*/ 	.byte	0x03, 0x1b
        /*003e*/ 	.short	0x00ff


	//----- nvinfo : EIATTR_MERCURY_ISA_VERSION
	.align		4
        /*0040*/ 	.byte	0x03, 0x5f
        /*0042*/ 	.short	0x0101


	//----- nvinfo : EIATTR_VRC_CTA_INIT_COUNT
	.align		4
        /*0044*/ 	.byte	0x02, 0x4a
	.zero		1
	.zero		1


	//----- nvinfo : EIATTR_EXIT_INSTR_OFFSETS
	.align		4
        /*0048*/ 	.byte	0x04, 0x1c
        /*004a*/ 	.short	(.L_15 - .L_14)


	//   ....[0]....
.L_14:
        /*004c*/ 	.word	0x00000a50


	//----- nvinfo : EIATTR_CBANK_PARAM_SIZE
	.align		4
.L_15:
        /*0050*/ 	.byte	0x03, 0x19
        /*0052*/ 	.short	0x0018


	//----- nvinfo : EIATTR_PARAM_CBANK
	.align		4
        /*0054*/ 	.byte	0x04, 0x0a
        /*0056*/ 	.short	(.L_17 - .L_16)
	.align		4
.L_16:
        /*0058*/ 	.word	index@(.nv.constant0._Z8multiplyPiS_S_)
        /*005c*/ 	.short	0x0380
        /*005e*/ 	.short	0x0018


	//----- nvinfo : EIATTR_SW_WAR
	.align		4
.L_17:
        /*0060*/ 	.byte	0x04, 0x36
        /*0062*/ 	.short	(.L_19 - .L_18)
.L_18:
        /*0064*/ 	.word	0x00000008
.L_19:


//--------------------- .nv.callgraph             --------------------------
	.section	.nv.callgraph,"",@"SHT_CUDA_CALLGRAPH"
	.align	4
	.sectionentsize	8
	.align		4
        /*0000*/ 	.word	0x00000000
	.align		4
        /*0004*/ 	.word	0xffffffff
	.align		4
        /*0008*/ 	.word	0x00000000
	.align		4
        /*000c*/ 	.word	0xfffffffe
	.align		4
        /*0010*/ 	.word	0x00000000
	.align		4
        /*0014*/ 	.word	0xfffffffd
	.align		4
        /*0018*/ 	.word	0x00000000
	.align		4
        /*001c*/ 	.word	0xfffffffc


//--------------------- .text._Z8multiplyPiS_S_   --------------------------
	.section	.text._Z8multiplyPiS_S_,"ax",@progbits
	.align	128
        .global         _Z8multiplyPiS_S_
        .type           _Z8multiplyPiS_S_,@function
        .size           _Z8multiplyPiS_S_,(.L_x_2 - _Z8multiplyPiS_S_)
        .other          _Z8multiplyPiS_S_,@"STO_CUDA_ENTRY STV_DEFAULT"
_Z8multiplyPiS_S_:
.text._Z8multiplyPiS_S_:
[----:B------:R-:W-:Y:S01]  /*0000*/  LDC R1, c[0x0][0x37c] ;  /* 0x0000df00ff017b82 */ /* 0x000fe20000000800 */
[----:B------:R-:W0:Y:S07]  /*0010*/  S2R R2, SR_TID.Y ;  /* 0x0000000000027919 */ /* 0x000e2e0000002200 */
[----:B------:R-:W0:Y:S01]  /*0020*/  S2UR UR8, SR_CTAID.Y ;  /* 0x00000000000879c3 */ /* 0x000e220000002600 */
[----:B------:R-:W1:Y:S01]  /*0030*/  LDCU.64 UR4, c[0x0][0x388] ;  /* 0x00007100ff0477ac */ /* 0x000e620008000a00 */
[----:B------:R-:W-:Y:S01]  /*0040*/  HFMA2 R3, -RZ, RZ, 0, 0 ;  /* 0x00000000ff037431 */ /* 0x000fe200000001ff */
[----:B------:R-:W2:Y:S01]  /*0050*/  S2R R8, SR_TID.X ;  /* 0x0000000000087919 */ /* 0x000ea20000002100 */
[----:B------:R-:W-:Y:S01]  /*0060*/  MOV R24, RZ ;  /* 0x000000ff00187202 */ /* 0x000fe20000000f00 */
[----:B------:R-:W3:Y:S03]  /*0070*/  LDCU.64 UR6, c[0x0][0x358] ;  /* 0x00006b00ff0677ac */ /* 0x000ee60008000a00 */
[----:B------:R-:W0:Y:S08]  /*0080*/  LDC R9, c[0x0][0x364] ;  /* 0x0000d900ff097b82 */ /* 0x000e300000000800 */
[----:B------:R-:W4:Y:S01]  /*0090*/  LDC.64 R6, c[0x0][0x380] ;  /* 0x0000e000ff067b82 */ /* 0x000f220000000a00 */
[----:B-1----:R-:W-:-:S04]  /*00a0*/  UIADD3 UR4, UP0, UPT, UR4, 0x3e80, URZ ;  /* 0x00003e8004047890 */ /* 0x002fc8000ff1e0ff */
[----:B------:R-:W-:-:S03]  /*00b0*/  UIADD3.X UR5, UPT, UPT, URZ, UR5, URZ, UP0, !UPT ;  /* 0x00000005ff057290 */ /* 0x000fc600087fe4ff */
[----:B------:R-:W2:Y:S08]  /*00c0*/  S2UR UR9, SR_CTAID.X ;  /* 0x00000000000979c3 */ /* 0x000eb00000002500 */
[----:B------:R-:W2:Y:S01]  /*00d0*/  LDC R11, c[0x0][0x360] ;  /* 0x0000d800ff0b7b82 */ /* 0x000ea20000000800 */
[----:B0-----:R-:W-:-:S04]  /*00e0*/  IMAD.WIDE.U32 R4, R9, UR8, R2 ;  /* 0x0000000809047c25 */ /* 0x001fc8000f8e0002 */
[----:B------:R-:W-:Y:S01]  /*00f0*/  IMAD R3, R5, 0xfa0, RZ ;  /* 0x00000fa005037824 */ /* 0x000fe200078e02ff */
[----:B------:R-:W-:Y:S01]  /*0100*/  MOV R5, UR5 ;  /* 0x0000000500057c02 */ /* 0x000fe20008000f00 */
[----:B------:R-:W-:Y:S02]  /*0110*/  IMAD R0, R9, UR8, R2 ;  /* 0x0000000809007c24 */ /* 0x000fe4000f8e0202 */
[----:B----4-:R-:W-:Y:S01]  /*0120*/  IMAD.WIDE.U32 R6, R4, 0xfa0, R6 ;  /* 0x00000fa004067825 */ /* 0x010fe200078e0006 */
[----:B------:R-:W-:Y:S01]  /*0130*/  MOV R4, UR4 ;  /* 0x0000000400047c02 */ /* 0x000fe20008000f00 */
[----:B------:R-:W-:Y:S01]  /*0140*/  UMOV UR4, URZ ;  /* 0x000000ff00047c82 */ /* 0x000fe20008000000 */
[----:B------:R-:W-:-:S04]  /*0150*/  IADD3 R10, P0, PT, R6, 0x10, RZ ;  /* 0x00000010060a7810 */ /* 0x000fc80007f1e0ff */
[----:B------:R-:W-:Y:S01]  /*0160*/  IADD3.X R3, PT, PT, R7, R3, RZ, P0, !PT ;  /* 0x0000000307037210 */ /* 0x000fe200007fe4ff */
[----:B--2---:R-:W-:-:S05]  /*0170*/  IMAD R11, R11, UR9, R8 ;  /* 0x000000090b0b7c24 */ /* 0x004fca000f8e0208 */
[----:B---3--:R-:W-:-:S07]  /*0180*/  MOV R13, R11 ;  /* 0x0000000b000d7202 */ /* 0x008fce0000000f00 */
.L_x_0:
[----:B------:R-:W-:Y:S01]  /*0190*/  IMAD.WIDE R18, R13, 0x4, R4 ;  /* 0x000000040d127825 */ /* 0x000fe200078e0204 */
[----:B------:R-:W-:-:S04]  /*01a0*/  MOV R2, R10 ;  /* 0x0000000a00027202 */ /* 0x000fc80000000f00 */
[----:B------:R-:W2:Y:S04]  /*01b0*/  LDG.E R14, desc[UR6][R18.64+-0x3e80] ;  /* 0xffc18006120e7981 */ /* 0x000ea8000c1e1900 */
[----:B------:R-:W2:Y:S04]  /*01c0*/  LDG.E R15, desc[UR6][R2.64+-0x10] ;  /* 0xfffff006020f7981 */ /* 0x000ea8000c1e1900 */
[----:B------:R-:W3:Y:S04]  /*01d0*/  LDG.E R7, desc[UR6][R2.64+-0xc] ;  /* 0xfffff40602077981 */ /* 0x000ee8000c1e1900 */
[----:B------:R-:W3:Y:S04]  /*01e0*/  LDG.E R6, desc[UR6][R18.64+-0x2ee0] ;  /* 0xffd1200612067981 */ /* 0x000ee8000c1e1900 */
[----:B------:R-:W4:Y:S04]  /*01f0*/  LDG.E R8, desc[UR6][R2.64+-0x8] ;  /* 0xfffff80602087981 */ /* 0x000f28000c1e1900 */
[----:B------:R-:W4:Y:S04]  /*0200*/  LDG.E R9, desc[UR6][R18.64+-0x1f40] ;  /* 0xffe0c00612097981 */ /* 0x000f28000c1e1900 */
[----:B------:R-:W5:Y:S04]  /*0210*/  LDG.E R20, desc[UR6][R2.64+-0x4] ;  /* 0xfffffc0602147981 */ /* 0x000f68000c1e1900 */
[----:B------:R-:W5:Y:S04]  /*0220*/  LDG.E R25, desc[UR6][R18.64+-0xfa0] ;  /* 0xfff0600612197981 */ /* 0x000f68000c1e1900 */
[----:B------:R-:W5:Y:S04]  /*0230*/  LDG.E R16, desc[UR6][R2.64] ;  /* 0x0000000602107981 */ /* 0x000f68000c1e1900 */
[----:B------:R-:W5:Y:S04]  /*0240*/  LDG.E R23, desc[UR6][R18.64] ;  /* 0x0000000612177981 */ /* 0x000f68000c1e1900 */
[----:B------:R-:W5:Y:S04]  /*0250*/  LDG.E R12, desc[UR6][R2.64+0x4] ;  /* 0x00000406020c7981 */ /* 0x000f68000c1e1900 */
[----:B------:R-:W5:Y:S04]  /*0260*/  LDG.E R21, desc[UR6][R18.64+0xfa0] ;  /* 0x000fa00612157981 */ /* 0x000f68000c1e1900 */
[----:B------:R-:W5:Y:S04]  /*0270*/  LDG.E R10, desc[UR6][R2.64+0x8] ;  /* 0x00000806020a7981 */ /* 0x000f68000c1e1900 */
[----:B------:R-:W5:Y:S01]  /*0280*/  LDG.E R17, desc[UR6][R18.64+0x1f40] ;  /* 0x001f400612117981 */ /* 0x000f62000c1e1900 */
[----:B------:R-:W-:-:S03]  /*0290*/  IADD3 R29, PT, PT, R13, 0x1f40, RZ ;  /* 0x00001f400d1d7810 */ /* 0x000fc60007ffe0ff */
[----:B------:R-:W5:Y:S04]  /*02a0*/  LDG.E R22, desc[UR6][R18.64+0x2ee0] ;  /* 0x002ee00612167981 */ /* 0x000f68000c1e1900 */
[----:B------:R-:W5:Y:S04]  /*02b0*/  LDG.E R27, desc[UR6][R2.64+0xc] ;  /* 0x00000c06021b7981 */ /* 0x000f68000c1e1900 */
[----:B------:R-:W5:Y:S01]  /*02c0*/  LDG.E R18, desc[UR6][R2.64+0x1c] ;  /* 0x00001c0602127981 */ /* 0x000f62000c1e1900 */
[----:B--2---:R-:W-:Y:S02]  /*02d0*/  IMAD R24, R15, R14, R24 ;  /* 0x0000000e0f187224 */ /* 0x004fe400078e0218 */
[----:B------:R-:W-:-:S05]  /*02e0*/  IMAD.WIDE R14, R29, 0x4, R4 ;  /* 0x000000041d0e7825 */ /* 0x000fca00078e0204 */
[----:B------:R-:W2:Y:S01]  /*02f0*/  LDG.E R19, desc[UR6][R14.64+0xfa0] ;  /* 0x000fa0060e137981 */ /* 0x000ea2000c1e1900 */
[----:B---3--:R-:W-:-:S03]  /*0300*/  IMAD R24, R7, R6, R24 ;  /* 0x0000000607187224 */ /* 0x008fc600078e0218 */
[----:B------:R-:W3:Y:S04]  /*0310*/  LDG.E R6, desc[UR6][R2.64+0x10] ;  /* 0x0000100602067981 */ /* 0x000ee8000c1e1900 */
[----:B------:R-:W3:Y:S01]  /*0320*/  LDG.E R7, desc[UR6][R14.64+-0x3e80] ;  /* 0xffc180060e077981 */ /* 0x000ee2000c1e1900 */
[----:B----4-:R-:W-:-:S03]  /*0330*/  IMAD R24, R8, R9, R24 ;  /* 0x0000000908187224 */ /* 0x010fc600078e0218 */
[----:B------:R-:W4:Y:S04]  /*0340*/  LDG.E R8, desc[UR6][R2.64+0x14] ;  /* 0x0000140602087981 */ /* 0x000f28000c1e1900 */
[----:B------:R-:W4:Y:S01]  /*0350*/  LDG.E R9, desc[UR6][R14.64+-0x2ee0] ;  /* 0xffd120060e097981 */ /* 0x000f22000c1e1900 */
[----:B-----5:R-:W-:-:S03]  /*0360*/  IMAD R24, R20, R25, R24 ;  /* 0x0000001914187224 */ /* 0x020fc600078e0218 */
[----:B------:R-:W5:Y:S04]  /*0370*/  LDG.E R20, desc[UR6][R2.64+0x18] ;  /* 0x0000180602147981 */ /* 0x000f68000c1e1900 */
[----:B------:R-:W5:Y:S01]  /*0380*/  LDG.E R25, desc[UR6][R14.64+-0x1f40] ;  /* 0xffe0c0060e197981 */ /* 0x000f62000c1e1900 */
[----:B------:R-:W-:-:S03]  /*0390*/  IMAD R16, R16, R23, R24 ;  /* 0x0000001710107224 */ /* 0x000fc600078e0218 */
[----:B------:R-:W2:Y:S01]  /*03a0*/  LDG.E R23, desc[UR6][R14.64+-0xfa0] ;  /* 0xfff060060e177981 */ /* 0x000ea2000c1e1900 */
[----:B------:R-:W-:-:S03]  /*03b0*/  IMAD R12, R12, R21, R16 ;  /* 0x000000150c0c7224 */ /* 0x000fc600078e0210 */
[----:B------:R-:W2:Y:S04]  /*03c0*/  LDG.E R16, desc[UR6][R2.64+0x20] ;  /* 0x0000200602107981 */ /* 0x000ea8000c1e1900 */
[----:B------:R-:W2:Y:S01]  /*03d0*/  LDG.E R21, desc[UR6][R14.64] ;  /* 0x000000060e157981 */ /* 0x000ea2000c1e1900 */
[----:B------:R-:W-:-:S03]  /*03e0*/  IMAD R24, R10, R17, R12 ;  /* 0x000000110a187224 */ /* 0x000fc600078e020c */
[----:B------:R-:W2:Y:S04]  /*03f0*/  LDG.E R12, desc[UR6][R2.64+0x24] ;  /* 0x00002406020c7981 */ /* 0x000ea8000c1e1900 */
[----:B------:R-:W2:Y:S04]  /*0400*/  LDG.E R10, desc[UR6][R2.64+0x28] ;  /* 0x00002806020a7981 */ /* 0x000ea8000c1e1900 */
[----:B------:R-:W2:Y:S01]  /*0410*/  LDG.E R17, desc[UR6][R14.64+0x1f40] ;  /* 0x001f40060e117981 */ /* 0x000ea2000c1e1900 */
[----:B------:R-:W-:Y:S01]  /*0420*/  IMAD R24, R27, R22, R24 ;  /* 0x000000161b187224 */ /* 0x000fe200078e0218 */
[----:B------:R-:W-:-:S02]  /*0430*/  IADD3 R27, PT, PT, R13, 0x3e80, RZ ;  /* 0x00003e800d1b7810 */ /* 0x000fc40007ffe0ff */
[----:B------:R-:W2:Y:S04]  /*0440*/  LDG.E R22, desc[UR6][R14.64+0x2ee0] ;  /* 0x002ee0060e167981 */ /* 0x000ea8000c1e1900 */
[----:B------:R-:W2:Y:S01]  /*0450*/  LDG.E R14, desc[UR6][R2.64+0x48] ;  /* 0x00004806020e7981 */ /* 0x000ea2000c1e1900 */
[----:B---3--:R-:W-:Y:S02]  /*0460*/  IMAD R24, R6, R7, R24 ;  /* 0x0000000706187224 */ /* 0x008fe400078e0218 */
[----:B------:R-:W-:Y:S02]  /*0470*/  IMAD.WIDE R6, R27, 0x4, R4 ;  /* 0x000000041b067825 */ /* 0x000fe400078e0204 */
[----:B------:R-:W3:Y:S02]  /*0480*/  LDG.E R27, desc[UR6][R2.64+0x2c] ;  /* 0x00002c06021b7981 */ /* 0x000ee4000c1e1900 */
[----:B----4-:R-:W-:-:S02]  /*0490*/  IMAD R24, R8, R9, R24 ;  /* 0x0000000908187224 */ /* 0x010fc400078e0218 */
[----:B------:R-:W4:Y:S04]  /*04a0*/  LDG.E R15, desc[UR6][R6.64] ;  /* 0x00000006060f7981 */ /* 0x000f28000c1e1900 */
[----:B------:R-:W4:Y:S04]  /*04b0*/  LDG.E R8, desc[UR6][R2.64+0x30] ;  /* 0x0000300602087981 */ /* 0x000f28000c1e1900 */
[----:B------:R-:W4:Y:S01]  /*04c0*/  LDG.E R9, desc[UR6][R6.64+-0x3e80] ;  /* 0xffc1800606097981 */ /* 0x000f22000c1e1900 */
[----:B-----5:R-:W-:-:S03]  /*04d0*/  IMAD R24, R20, R25, R24 ;  /* 0x0000001914187224 */ /* 0x020fc600078e0218 */
[----:B------:R-:W5:Y:S01]  /*04e0*/  LDG.E R20, desc[UR6][R2.64+0x34] ;  /* 0x0000340602147981 */ /* 0x000f62000c1e1900 */
[----:B--2---:R-:W-:-:S03]  /*04f0*/  IMAD R24, R18, R23, R24 ;  /* 0x0000001712187224 */ /* 0x004fc600078e0218 */
[----:B------:R-:W5:Y:S04]  /*0500*/  LDG.E R25, desc[UR6][R6.64+-0x2ee0] ;  /* 0xffd1200606197981 */ /* 0x000f68000c1e1900 */
[----:B------:R-:W2:Y:S01]  /*0510*/  LDG.E R18, desc[UR6][R2.64+0x38] ;  /* 0x0000380602127981 */ /* 0x000ea2000c1e1900 */
[----:B------:R-:W-:-:S03]  /*0520*/  IMAD R24, R16, R21, R24 ;  /* 0x0000001510187224 */ /* 0x000fc600078e0218 */
[----:B------:R-:W2:Y:S01]  /*0530*/  LDG.E R23, desc[UR6][R6.64+-0x1f40] ;  /* 0xffe0c00606177981 */ /* 0x000ea2000c1e1900 */
[----:B------:R-:W-:-:S03]  /*0540*/  IMAD R19, R12, R19, R24 ;  /* 0x000000130c137224 */ /* 0x000fc600078e0218 */
[----:B------:R-:W2:Y:S04]  /*0550*/  LDG.E R16, desc[UR6][R2.64+0x3c] ;  /* 0x00003c0602107981 */ /* 0x000ea8000c1e1900 */
[----:B------:R-:W2:Y:S04]  /*0560*/  LDG.E R21, desc[UR6][R6.64+-0xfa0] ;  /* 0xfff0600606157981 */ /* 0x000ea8000c1e1900 */
[----:B------:R-:W2:Y:S01]  /*0570*/  LDG.E R12, desc[UR6][R2.64+0x40] ;  /* 0x00004006020c7981 */ /* 0x000ea2000c1e1900 */
[----:B------:R-:W-:-:S03]  /*0580*/  IMAD R24, R10, R17, R19 ;  /* 0x000000110a187224 */ /* 0x000fc600078e0213 */
[----:B------:R-:W2:Y:S04]  /*0590*/  LDG.E R19, desc[UR6][R2.64+0x44] ;  /* 0x0000440602137981 */ /* 0x000ea8000c1e1900 */
[----:B------:R-:W2:Y:S04]  /*05a0*/  LDG.E R10, desc[UR6][R6.64+0xfa0] ;  /* 0x000fa006060a7981 */ /* 0x000ea8000c1e1900 */
[----:B------:R-:W2:Y:S01]  /*05b0*/  LDG.E R17, desc[UR6][R6.64+0x1f40] ;  /* 0x001f400606117981 */ /* 0x000ea2000c1e1900 */
[----:B------:R-:W-:Y:S01]  /*05c0*/  IADD3 R29, PT, PT, R13, 0x5dc0, RZ ;  /* 0x00005dc00d1d7810 */ /* 0x000fe20007ffe0ff */
[----:B---3--:R-:W-:-:S02]  /*05d0*/  IMAD R24, R27, R22, R24 ;  /* 0x000000161b187224 */ /* 0x008fc400078e0218 */
[----:B------:R-:W3:Y:S04]  /*05e0*/  LDG.E R22, desc[UR6][R6.64+0x2ee0] ;  /* 0x002ee00606167981 */ /* 0x000ee8000c1e1900 */
[----:B------:R-:W3:Y:S04]  /*05f0*/  LDG.E R27, desc[UR6][R2.64+0x4c] ;  /* 0x00004c06021b7981 */ /* 0x000ee8000c1e1900 */
[----:B------:R-:W3:Y:S01]  /*0600*/  LDG.E R7, desc[UR6][R2.64+0x58] ;  /* 0x0000580602077981 */ /* 0x000ee2000c1e1900 */
[----:B----4-:R-:W-:Y:S02]  /*0610*/  IMAD R24, R8, R9, R24 ;  /* 0x0000000908187224 */ /* 0x010fe400078e0218 */
[----:B------:R-:W-:-:S02]  /*0620*/  IMAD.WIDE R8, R29, 0x4, R4 ;  /* 0x000000041d087825 */ /* 0x000fc400078e0204 */
[----:B------:R-:W4:Y:S02]  /*0630*/  LDG.E R29, desc[UR6][R2.64+0x64] ;  /* 0x00006406021d7981 */ /* 0x000f24000c1e1900 */
[----:B-----5:R-:W-:Y:S02]  /*0640*/  IMAD R24, R20, R25, R24 ;  /* 0x0000001914187224 */ /* 0x020fe400078e0218 */
[----:B------:R-:W5:Y:S04]  /*0650*/  LDG.E R6, desc[UR6][R8.64+-0x1f40] ;  /* 0xffe0c00608067981 */ /* 0x000f68000c1e1900 */
[----:B------:R-:W4:Y:S04]  /*0660*/  LDG.E R25, desc[UR6][R2.64+0x50] ;  /* 0x0000500602197981 */ /* 0x000f28000c1e1900 */
[----:B------:R-:W4:Y:S01]  /*0670*/  LDG.E R20, desc[UR6][R8.64+-0x3e80] ;  /* 0xffc1800608147981 */ /* 0x000f22000c1e1900 */
[----:B--2---:R-:W-:-:S03]  /*0680*/  IMAD R24, R18, R23, R24 ;  /* 0x0000001712187224 */ /* 0x004fc600078e0218 */
[----:B------:R-:W2:Y:S04]  /*0690*/  LDG.E R23, desc[UR6][R2.64+0x54] ;  /* 0x0000540602177981 */ /* 0x000ea8000c1e1900 */
[----:B------:R-:W2:Y:S01]  /*06a0*/  LDG.E R18, desc[UR6][R8.64+-0x2ee0] ;  /* 0xffd1200608127981 */ /* 0x000ea2000c1e1900 */
[----:B------:R-:W-:-:S03]  /*06b0*/  IMAD R16, R16, R21, R24 ;  /* 0x0000001510107224 */ /* 0x000fc600078e0218 */
[----:B------:R-:W5:Y:S01]  /*06c0*/  LDG.E R21, desc[UR6][R8.64+-0xfa0] ;  /* 0xfff0600608157981 */ /* 0x000f62000c1e1900 */
[----:B------:R-:W-:-:S03]  /*06d0*/  IMAD R15, R12, R15, R16 ;  /* 0x0000000f0c0f7224 */ /* 0x000fc600078e0210 */
[----:B------:R-:W5:Y:S01]  /*06e0*/  LDG.E R12, desc[UR6][R2.64+0x5c] ;  /* 0x00005c06020c7981 */ /* 0x000f62000c1e1900 */
[----:B------:R-:W-:-:S03]  /*06f0*/  IMAD R15, R19, R10, R15 ;  /* 0x0000000a130f7224 */ /* 0x000fc600078e020f */
[----:B------:R-:W5:Y:S04]  /*0700*/  LDG.E R24, desc[UR6][R8.64+0xfa0] ;  /* 0x000fa00608187981 */ /* 0x000f68000c1e1900 */
[----:B------:R-:W5:Y:S04]  /*0710*/  LDG.E R19, desc[UR6][R2.64+0x60] ;  /* 0x0000600602137981 */ /* 0x000f68000c1e1900 */
[----:B------:R-:W5:Y:S01]  /*0720*/  LDG.E R10, desc[UR6][R8.64] ;  /* 0x00000006080a7981 */ /* 0x000f62000c1e1900 */
[----:B------:R-:W-:-:S03]  /*0730*/  IMAD R14, R14, R17, R15 ;  /* 0x000000110e0e7224 */ /* 0x000fc600078e020f */
[----:B------:R-:W5:Y:S04]  /*0740*/  LDG.E R17, desc[UR6][R2.64+0x68] ;  /* 0x0000680602117981 */ /* 0x000f68000c1e1900 */
[----:B------:R-:W5:Y:S01]  /*0750*/  LDG.E R16, desc[UR6][R8.64+0x1f40] ;  /* 0x001f400608107981 */ /* 0x000f62000c1e1900 */
[----:B------:R-:W-:Y:S01]  /*0760*/  IADD3 R15, PT, PT, R13, 0x7d00, RZ ;  /* 0x00007d000d0f7810 */ /* 0x000fe20007ffe0ff */
[----:B---3--:R-:W-:Y:S02]  /*0770*/  IMAD R14, R27, R22, R14 ;  /* 0x000000161b0e7224 */ /* 0x008fe400078e020e */
[----:B------:R-:W3:Y:S04]  /*0780*/  LDG.E R22, desc[UR6][R8.64+0x2ee0] ;  /* 0x002ee00608167981 */ /* 0x000ee8000c1e1900 */
[----:B------:R-:W3:Y:S01]  /*0790*/  LDG.E R8, desc[UR6][R2.64+0x78] ;  /* 0x0000780602087981 */ /* 0x000ee2000c1e1900 */
[----:B----4-:R-:W-:-:S02]  /*07a0*/  IMAD R20, R25, R20, R14 ;  /* 0x0000001419147224 */ /* 0x010fc400078e020e */
[----:B------:R-:W-:Y:S01]  /*07b0*/  IMAD.WIDE R14, R15, 0x4, R4 ;  /* 0x000000040f0e7825 */ /* 0x000fe200078e0204 */
[----:B------:R-:W3:Y:S04]  /*07c0*/  LDG.E R25, desc[UR6][R2.64+0x6c] ;  /* 0x00006c0602197981 */ /* 0x000ee8000c1e1900 */
[----:B------:R-:W4:Y:S01]  /*07d0*/  LDG.E R9, desc[UR6][R14.64+-0x1f40] ;  /* 0xffe0c0060e097981 */ /* 0x000f22000c1e1900 */
[----:B--2---:R-:W-:-:S03]  /*07e0*/  IMAD R20, R23, R18, R20 ;  /* 0x0000001217147224 */ /* 0x004fc600078e0214 */
[----:B------:R-:W2:Y:S01]  /*07f0*/  LDG.E R18, desc[UR6][R2.64+0x70] ;  /* 0x0000700602127981 */ /* 0x000ea2000c1e1900 */
[----:B-----5:R-:W-:-:S03]  /*0800*/  IMAD R20, R7, R6, R20 ;  /* 0x0000000607147224 */ /* 0x020fc600078e0214 */
[----:B------:R-:W2:Y:S01]  /*0810*/  LDG.E R23, desc[UR6][R14.64+-0x3e80] ;  /* 0xffc180060e177981 */ /* 0x000ea2000c1e1900 */
[----:B------:R-:W-:-:S03]  /*0820*/  IMAD R12, R12, R21, R20 ;  /* 0x000000150c0c7224 */ /* 0x000fc600078e0214 */
[----:B------:R-:W5:Y:S04]  /*0830*/  LDG.E R6, desc[UR6][R2.64+0x74] ;  /* 0x0000740602067981 */ /* 0x000f68000c1e1900 */
[----:B------:R-:W5:Y:S04]  /*0840*/  LDG.E R7, desc[UR6][R14.64+-0x2ee0] ;  /* 0xffd120060e077981 */ /* 0x000f68000c1e1900 */
[----:B------:R-:W4:Y:S01]  /*0850*/  LDG.E R21, desc[UR6][R14.64] ;  /* 0x000000060e157981 */ /* 0x000f22000c1e1900 */
[----:B------:R-:W-:-:S03]  /*0860*/  IMAD R12, R19, R10, R12 ;  /* 0x0000000a130c7224 */ /* 0x000fc600078e020c */
[----:B------:R-:W4:Y:S01]  /*0870*/  LDG.E R10, desc[UR6][R2.64+0x7c] ;  /* 0x00007c06020a7981 */ /* 0x000f22000c1e1900 */
[----:B------:R-:W-:-:S03]  /*0880*/  IMAD R24, R29, R24, R12 ;  /* 0x000000181d187224 */ /* 0x000fc600078e020c */
[----:B------:R-:W4:Y:S01]  /*0890*/  LDG.E R19, desc[UR6][R14.64+-0xfa0] ;  /* 0xfff060060e137981 */ /* 0x000f22000c1e1900 */
[----:B------:R-:W-:-:S03]  /*08a0*/  IMAD R26, R17, R16, R24 ;  /* 0x00000010111a7224 */ /* 0x000fc600078e0218 */
[----:B------:R-:W4:Y:S04]  /*08b0*/  LDG.E R12, desc[UR6][R2.64+0x80] ;  /* 0x00008006020c7981 */ /* 0x000f28000c1e1900 */
[----:B------:R-:W4:Y:S04]  /*08c0*/  LDG.E R17, desc[UR6][R2.64+0x84] ;  /* 0x0000840602117981 */ /* 0x000f28000c1e1900 */
[----:B------:R-:W4:Y:S04]  /*08d0*/  LDG.E R20, desc[UR6][R14.64+0xfa0] ;  /* 0x000fa0060e147981 */ /* 0x000f28000c1e1900 */
[----:B------:R-:W4:Y:S04]  /*08e0*/  LDG.E R16, desc[UR6][R14.64+0x1f40] ;  /* 0x001f40060e107981 */ /* 0x000f28000c1e1900 */
[----:B------:R-:W4:Y:S04]  /*08f0*/  LDG.E R29, desc[UR6][R2.64+0x88] ;  /* 0x00008806021d7981 */ /* 0x000f28000c1e1900 */
[----:B------:R-:W4:Y:S04]  /*0900*/  LDG.E R27, desc[UR6][R14.64+0x2ee0] ;  /* 0x002ee0060e1b7981 */ /* 0x000f28000c1e1900 */
[----:B------:R0:W4:Y:S01]  /*0910*/  LDG.E R24, desc[UR6][R2.64+0x8c] ;  /* 0x00008c0602187981 */ /* 0x000122000c1e1900 */
[----:B------:R-:W-:-:S04]  /*0920*/  UIADD3 UR4, UPT, UPT, UR4, 0x28, URZ ;  /* 0x0000002804047890 */ /* 0x000fc8000fffe0ff */
[----:B------:R-:W-:Y:S01]  /*0930*/  UISETP.NE.AND UP0, UPT, UR4, 0x3e8, UPT ;  /* 0x000003e80400788c */ /* 0x000fe2000bf05270 */
[----:B------:R-:W-:Y:S01]  /*0940*/  IADD3 R13, PT, PT, R13, 0x9c40, RZ ;  /* 0x00009c400d0d7810 */ /* 0x000fe20007ffe0ff */
[----:B---3--:R-:W-:-:S04]  /*0950*/  IMAD R22, R25, R22, R26 ;  /* 0x0000001619167224 */ /* 0x008fc800078e021a */
[----:B--2---:R-:W-:-:S04]  /*0960*/  IMAD R18, R18, R23, R22 ;  /* 0x0000001712127224 */ /* 0x004fc800078e0216 */
[----:B-----5:R-:W-:-:S04]  /*0970*/  IMAD R6, R6, R7, R18 ;  /* 0x0000000706067224 */ /* 0x020fc800078e0212 */
[----:B----4-:R-:W-:-:S04]  /*0980*/  IMAD R6, R8, R9, R6 ;  /* 0x0000000908067224 */ /* 0x010fc800078e0206 */
[----:B------:R-:W-:-:S04]  /*0990*/  IMAD R6, R10, R19, R6 ;  /* 0x000000130a067224 */ /* 0x000fc800078e0206 */
[----:B------:R-:W-:Y:S01]  /*09a0*/  IMAD R6, R12, R21, R6 ;  /* 0x000000150c067224 */ /* 0x000fe200078e0206 */
[----:B------:R-:W-:-:S03]  /*09b0*/  IADD3 R10, P0, PT, R2, 0xa0, RZ ;  /* 0x000000a0020a7810 */ /* 0x000fc60007f1e0ff */
[----:B------:R-:W-:Y:S01]  /*09c0*/  IMAD R6, R17, R20, R6 ;  /* 0x0000001411067224 */ /* 0x000fe200078e0206 */
[----:B0-----:R-:W-:-:S03]  /*09d0*/  IADD3.X R3, PT, PT, RZ, R3, RZ, P0, !PT ;  /* 0x00000003ff037210 */ /* 0x001fc600007fe4ff */
[----:B------:R-:W-:-:S04]  /*09e0*/  IMAD R6, R29, R16, R6 ;  /* 0x000000101d067224 */ /* 0x000fc800078e0206 */
[----:B------:R-:W-:Y:S01]  /*09f0*/  IMAD R24, R24, R27, R6 ;  /* 0x0000001b18187224 */ /* 0x000fe200078e0206 */
[----:B------:R-:W-:Y:S06]  /*0a00*/  BRA.U UP0, `(.L_x_0) ;  /* 0xfffffff500e07547 */ /* 0x000fec000b83ffff */
[----:B------:R-:W0:Y:S01]  /*0a10*/  LDC.64 R2, c[0x0][0x390] ;  /* 0x0000e400ff027b82 */ /* 0x000e220000000a00 */
[----:B------:R-:W-:-:S04]  /*0a20*/  IMAD R11, R0, 0x3e8, R11 ;  /* 0x000003e8000b7824 */ /* 0x000fc800078e020b */
[----:B0-----:R-:W-:-:S05]  /*0a30*/  IMAD.WIDE R2, R11, 0x4, R2 ;  /* 0x000000040b027825 */ /* 0x001fca00078e0202 */
[----:B------:R-:W-:Y:S01]  /*0a40*/  STG.E desc[UR6][R2.64], R24 ;  /* 0x0000001802007986 */ /* 0x000fe2000c101906 */
[----:B------:R-:W-:Y:S05]  /*0a50*/  EXIT ;  /* 0x000000000000794d */ /* 0x000fea0003800000 */
.L_x_1:
[----:B------:R-:W-:-:S00]  /*0a60*/  BRA `(.L_x_1) ;  /* 0xfffffffc00fc7947 */ /* 0x000fc0000383ffff */
[----:B------:R-:W-:-:S00]  /*0a70*/  NOP ;  /* 0x0000000000007918 */ /* 0x000fc00000000000 */
        /* <DEDUP_REMOVED lines=8> */
.L_x_2:


//--------------------- .nv.shared.reserved.0     --------------------------
	.section	.nv.shared.reserved.0,"aw",@nobits
	.weak		__nv_reservedSMEM_offset_0_alias
	.size		__nv_reservedSMEM_offset_0_alias, 0, 64
	.other		__nv_reservedSMEM_offset_0_alias,@"STO_CUDA_RESERVED_SHARED STV_DEFAULT"
__nv_reservedSMEM_offset_0_alias:
	.zero		0
	.zero		64


//--------------------- .nv.constant0._Z8multiplyPiS_S_ --------------------------
	.section	.nv.constant0._Z8multiplyPiS_S_,"a",@progbits
	.sectionflags	@""
	.align	4
.nv.constant0._Z8multiplyPiS_S_:
	.zero		920


//--------------------- SYMBOLS --------------------------

	.type		.nv.reservedSmem.offset0,@object
	.size		.nv.reservedSmem.offset0,0x4
